//
// Generated by NVIDIA NVVM Compiler
//
// Compiler Build ID: CL-36424714
// Cuda compilation tools, release 13.0, V13.0.88
// Based on NVVM 20.0.0
//

.version 9.0
.target sm_100
.address_size 64

	// .globl	_Z11kernel_funcPfS_S_i

.visible .entry _Z11kernel_funcPfS_S_i(
	.param .u64 .ptr .align 1 _Z11kernel_funcPfS_S_i_param_0,
	.param .u64 .ptr .align 1 _Z11kernel_funcPfS_S_i_param_1,
	.param .u64 .ptr .align 1 _Z11kernel_funcPfS_S_i_param_2,
	.param .u32 _Z11kernel_funcPfS_S_i_param_3
)
{
	.reg .pred 	%p<2>;
	.reg .b32 	%r<20>;
	.reg .b32 	%f<4>;
	.reg .b64 	%rd<11>;

	ld.param.u64 	%rd1, [_Z11kernel_funcPfS_S_i_param_0];
	ld.param.u64 	%rd2, [_Z11kernel_funcPfS_S_i_param_1];
	ld.param.u64 	%rd3, [_Z11kernel_funcPfS_S_i_param_2];
	ld.param.u32 	%r5, [_Z11kernel_funcPfS_S_i_param_3];
	mov.u32 	%r6, %ctaid.x;
	mov.u32 	%r7, %ntid.x;
	mov.u32 	%r8, %tid.x;
	mad.lo.s32 	%r1, %r6, %r7, %r8;
	mov.u32 	%r9, %ctaid.y;
	mov.u32 	%r10, %ntid.y;
	mov.u32 	%r11, %tid.y;
	mad.lo.s32 	%r12, %r9, %r10, %r11;
	mov.u32 	%r13, %ctaid.z;
	mov.u32 	%r14, %ntid.z;
	mov.u32 	%r15, %tid.z;
	mad.lo.s32 	%r3, %r13, %r14, %r15;
	max.s32 	%r16, %r1, %r12;
	max.s32 	%r17, %r3, %r16;
	setp.ge.s32 	%p1, %r17, %r5;
	@%p1 bra 	$L__BB0_2;
	cvta.to.global.u64 	%rd4, %rd1;
	cvta.to.global.u64 	%rd5, %rd2;
	cvta.to.global.u64 	%rd6, %rd3;
	mad.lo.s32 	%r18, %r5, %r3, %r12;
	mad.lo.s32 	%r19, %r18, %r5, %r1;
	mul.wide.s32 	%rd7, %r19, 4;
	add.s64 	%rd8, %rd4, %rd7;
	ld.global.f32 	%f1, [%rd8];
	add.s64 	%rd9, %rd5, %rd7;
	ld.global.f32 	%f2, [%rd9];
	add.f32 	%f3, %f1, %f2;
	add.s64 	%rd10, %rd6, %rd7;
	st.global.f32 	[%rd10], %f3;
$L__BB0_2:
	ret;

}


// ===== COMPILED SASS (sm_100) =====

	.target	sm_100

	.elftype	@"ET_EXEC"


//--------------------- .note.nv.tkinfo           --------------------------
	.section	.note.nv.tkinfo,"",@"SHT_NOTE"
	.sectionflags	@"SHF_NOTE_NV_TKINFO"
	.tkinfo
        /*0018*/ 	.word	0x00000002
        /*0030*/ 	.string	""
        /*0030*/ 	.string	"ptxas"
        /*0030*/ 	.string	"Cuda compilation tools, release 13.0, V13.0.88"
        /*0030*/ 	.string	"Build cuda_13.0.r13.0/compiler.36424714_0"
        /*0030*/ 	.string	"-arch sm_100 -m 64 "



//--------------------- .note.nv.cuinfo           --------------------------
	.section	.note.nv.cuinfo,"",@"SHT_NOTE"
	.sectionflags	@"SHF_NOTE_NV_CUINFO"
        /*0018*/ 	.short	0x0002
        /*001a*/ 	.short	0x0064
        /*001c*/ 	.short	0x0082
	.zero		2


//--------------------- .nv.info                  --------------------------
	.section	.nv.info,"",@"SHT_CUDA_INFO"
	.align	4


	//----- nvinfo : EIATTR_REGCOUNT
	.align		4
        /*0000*/ 	.byte	0x04, 0x2f
        /*0002*/ 	.short	(.L_1 - .L_0)
	.align		4
.L_0:
        /*0004*/ 	.word	index@(_Z11kernel_funcPfS_S_i)
        /*0008*/ 	.word	0x0000000c


	//----- nvinfo : EIATTR_FRAME_SIZE
	.align		4
.L_1:
        /*000c*/ 	.byte	0x04, 0x11
        /*000e*/ 	.short	(.L_3 - .L_2)
	.align		4
.L_2:
        /*0010*/ 	.word	index@(_Z11kernel_funcPfS_S_i)
        /*0014*/ 	.word	0x00000000


	//----- nvinfo : EIATTR_MIN_STACK_SIZE
	.align		4
.L_3:
        /*0018*/ 	.byte	0x04, 0x12
        /*001a*/ 	.short	(.L_5 - .L_4)
	.align		4
.L_4:
        /*001c*/ 	.word	index@(_Z11kernel_funcPfS_S_i)
        /*0020*/ 	.word	0x00000000
.L_5:


//--------------------- .nv.compat                --------------------------
	.section	.nv.compat,"",@"SHT_CUDA_COMPAT_INFO"
	.align	4
        /*0000*/ 	.byte	0x02, 0x09, 0x00, 0x00, 0x02, 0x02, 0x01, 0x00, 0x02, 0x05, 0x05, 0x00, 0x03, 0x07, 0x01, 0x01
        /*0010*/ 	.byte	0x02, 0x03, 0x00, 0x00, 0x02, 0x06, 0x01, 0x00, 0x04, 0x0b, 0x08, 0x00, 0x09, 0x00, 0x00, 0x00
        /*0020*/ 	.byte	0x00, 0x00, 0x00, 0x00


//--------------------- .nv.info._Z11kernel_funcPfS_S_i --------------------------
	.section	.nv.info._Z11kernel_funcPfS_S_i,"",@"SHT_CUDA_INFO"
	.sectionflags	@""
	.align	4


	//----- nvinfo : EIATTR_CUDA_API_VERSION
	.align		4
        /*0000*/ 	.byte	0x04, 0x37
        /*0002*/ 	.short	(.L_7 - .L_6)
.L_6:
        /*0004*/ 	.word	0x00000082


	//----- nvinfo : EIATTR_KPARAM_INFO
	.align		4
.L_7:
        /*0008*/ 	.byte	0x04, 0x17
        /*000a*/ 	.short	(.L_9 - .L_8)
.L_8:
        /*000c*/ 	.word	0x00000000
        /*0010*/ 	.short	0x0003
        /*0012*/ 	.short	0x0018
        /*0014*/ 	.byte	0x00, 0xf0, 0x11, 0x00


	//----- nvinfo : EIATTR_KPARAM_INFO
	.align		4
.L_9:
        /*0018*/ 	.byte	0x04, 0x17
        /*001a*/ 	.short	(.L_11 - .L_10)
.L_10:
        /*001c*/ 	.word	0x00000000
        /*0020*/ 	.short	0x0002
        /*0022*/ 	.short	0x0010
        /*0024*/ 	.byte	0x00, 0xf5, 0x21, 0x00


	//----- nvinfo : EIATTR_KPARAM_INFO
	.align		4
.L_11:
        /*0028*/ 	.byte	0x04, 0x17
        /*002a*/ 	.short	(.L_13 - .L_12)
.L_12:
        /*002c*/ 	.word	0x00000000
        /*0030*/ 	.short	0x0001
        /*0032*/ 	.short	0x0008
        /*0034*/ 	.byte	0x00, 0xf5, 0x21, 0x00


	//----- nvinfo : EIATTR_KPARAM_INFO
	.align		4
.L_13:
        /*0038*/ 	.byte	0x04, 0x17
        /*003a*/ 	.short	(.L_15 - .L_14)
.L_14:
        /*003c*/ 	.word	0x00000000
        /*0040*/ 	.short	0x0000
        /*0042*/ 	.short	0x0000
        /*0044*/ 	.byte	0x00, 0xf5, 0x21, 0x00


	//----- nvinfo : EIATTR_SPARSE_MMA_MASK
	.align		4
.L_15:
        /*0048*/ 	.byte	0x03, 0x50
        /*004a*/ 	.short	0x0000


	//----- nvinfo : EIATTR_MAXREG_COUNT
	.align		4
        /*004c*/ 	.byte	0x03, 0x1b
        /*004e*/ 	.short	0x00ff


	//----- nvinfo : EIATTR_MERCURY_ISA_VERSION
	.align		4
        /*0050*/ 	.byte	0x03, 0x5f
        /*0052*/ 	.short	0x0101


	//----- nvinfo : EIATTR_VRC_CTA_INIT_COUNT
	.align		4
        /*0054*/ 	.byte	0x02, 0x4a
	.zero		1
	.zero		1


	//----- nvinfo : EIATTR_EXIT_INSTR_OFFSETS
	.align		4
        /*0058*/ 	.byte	0x04, 0x1c
        /*005a*/ 	.short	(.L_17 - .L_16)


	//   ....[0]....
.L_16:
        /*005c*/ 	.word	0x00000100


	//   ....[1]....
        /*0060*/ 	.word	0x000001e0


	//----- nvinfo : EIATTR_CBANK_PARAM_SIZE
	.align		4
.L_17:
        /*0064*/ 	.byte	0x03, 0x19
        /*0066*/ 	.short	0x001c


	//----- nvinfo : EIATTR_PARAM_CBANK
	.align		4
        /*0068*/ 	.byte	0x04, 0x0a
        /*006a*/ 	.short	(.L_19 - .L_18)
	.align		4
.L_18:
        /*006c*/ 	.word	index@(.nv.constant0._Z11kernel_funcPfS_S_i)
        /*0070*/ 	.short	0x0380
        /*0072*/ 	.short	0x001c


	//----- nvinfo : EIATTR_SW_WAR
	.align		4
.L_19:
        /*0074*/ 	.byte	0x04, 0x36
        /*0076*/ 	.short	(.L_21 - .L_20)
.L_20:
        /*0078*/ 	.word	0x00000008
.L_21:


//--------------------- .nv.callgraph             --------------------------
	.section	.nv.callgraph,"",@"SHT_CUDA_CALLGRAPH"
	.align	4
	.sectionentsize	8
	.align		4
        /*0000*/ 	.word	0x00000000
	.align		4
        /*0004*/ 	.word	0xffffffff
	.align		4
        /*0008*/ 	.word	0x00000000
	.align		4
        /*000c*/ 	.word	0xfffffffe
	.align		4
        /*0010*/ 	.word	0x00000000
	.align		4
        /*0014*/ 	.word	0xfffffffd
	.align		4
        /*0018*/ 	.word	0x00000000
	.align		4
        /*001c*/ 	.word	0xfffffffc


//--------------------- .text._Z11kernel_funcPfS_S_i --------------------------
	.section	.text._Z11kernel_funcPfS_S_i,"ax",@progbits
	.align	128
        .global         _Z11kernel_funcPfS_S_i
        .type           _Z11kernel_funcPfS_S_i,@function
        .size           _Z11kernel_funcPfS_S_i,(.L_x_1 - _Z11kernel_funcPfS_S_i)
        .other          _Z11kernel_funcPfS_S_i,@"STO_CUDA_ENTRY STV_DEFAULT"
_Z11kernel_funcPfS_S_i:
.text._Z11kernel_funcPfS_S_i:
[----:B------:R-:W-:Y:S01]  /*0000*/  LDC R1, c[0x0][0x37c] ;  /* 0x0000df00ff017b82 */ /* 0x000fe20000000800 */
[----:B------:R-:W0:Y:S07]  /*0010*/  S2R R3, SR_TID.X ;  /* 0x0000000000037919 */ /* 0x000e2e0000002100 */
[----:B------:R-:W0:Y:S01]  /*0020*/  LDC R0, c[0x0][0x360] ;  /* 0x0000d800ff007b82 */ /* 0x000e220000000800 */
[----:B------:R-:W1:Y:S01]  /*0030*/  LDCU UR7, c[0x0][0x398] ;  /* 0x00007300ff0777ac */ /* 0x000e620008000800 */
[----:B------:R-:W2:Y:S01]  /*0040*/  S2R R2, SR_TID.Y ;  /* 0x0000000000027919 */ /* 0x000ea20000002200 */
[----:B------:R-:W3:Y:S05]  /*0050*/  S2R R5, SR_TID.Z ;  /* 0x0000000000057919 */ /* 0x000eea0000002300 */
[----:B------:R-:W2:Y:S08]  /*0060*/  LDC R7, c[0x0][0x364] ;  /* 0x0000d900ff077b82 */ /* 0x000eb00000000800 */
[----:B------:R-:W0:Y:S08]  /*0070*/  S2UR UR4, SR_CTAID.X ;  /* 0x00000000000479c3 */ /* 0x000e300000002500 */
[----:B------:R-:W2:Y:S08]  /*0080*/  S2UR UR5, SR_CTAID.Y ;  /* 0x00000000000579c3 */ /* 0x000eb00000002600 */
[----:B------:R-:W3:Y:S08]  /*0090*/  S2UR UR6, SR_CTAID.Z ;  /* 0x00000000000679c3 */ /* 0x000ef00000002700 */
[----:B------:R-:W3:Y:S01]  /*00a0*/  LDC R6, c[0x0][0x368] ;  /* 0x0000da00ff067b82 */ /* 0x000ee20000000800 */
[----:B0-----:R-:W-:-:S02]  /*00b0*/  IMAD R0, R0, UR4, R3 ;  /* 0x0000000400007c24 */ /* 0x001fc4000f8e0203 */
[----:B--2---:R-:W-:Y:S02]  /*00c0*/  IMAD R7, R7, UR5, R2 ;  /* 0x0000000507077c24 */ /* 0x004fe4000f8e0202 */
[----:B---3--:R-:W-:-:S05]  /*00d0*/  IMAD R6, R6, UR6, R5 ;  /* 0x0000000606067c24 */ /* 0x008fca000f8e0205 */
[----:B------:R-:W-:-:S04]  /*00e0*/  VIMNMX3 R2, R0, R7, R6, !PT ;  /* 0x000000070002720f */ /* 0x000fc80007800106 */
[----:B-1----:R-:W-:-:S13]  /*00f0*/  ISETP.GE.AND P0, PT, R2, UR7, PT ;  /* 0x0000000702007c0c */ /* 0x002fda000bf06270 */
[----:B------:R-:W-:Y:S05]  /*0100*/  @P0 EXIT ;  /* 0x000000000000094d */ /* 0x000fea0003800000 */
[----:B------:R-:W0:Y:S01]  /*0110*/  LDC.64 R2, c[0x0][0x380] ;  /* 0x0000e000ff027b82 */ /* 0x000e220000000a00 */
[----:B------:R-:W1:Y:S01]  /*0120*/  LDCU.64 UR4, c[0x0][0x358] ;  /* 0x00006b00ff0477ac */ /* 0x000e620008000a00 */
[----:B------:R-:W-:-:S04]  /*0130*/  IMAD R7, R6, UR7, R7 ;  /* 0x0000000706077c24 */ /* 0x000fc8000f8e0207 */
[----:B------:R-:W-:Y:S02]  /*0140*/  IMAD R9, R7, UR7, R0 ;  /* 0x0000000707097c24 */ /* 0x000fe4000f8e0200 */
[----:B------:R-:W2:Y:S08]  /*0150*/  LDC.64 R4, c[0x0][0x388] ;  /* 0x0000e200ff047b82 */ /* 0x000eb00000000a00 */
[----:B------:R-:W3:Y:S01]  /*0160*/  LDC.64 R6, c[0x0][0x390] ;  /* 0x0000e400ff067b82 */ /* 0x000ee20000000a00 */
[----:B0-----:R-:W-:-:S06]  /*0170*/  IMAD.WIDE R2, R9, 0x4, R2 ;  /* 0x0000000409027825 */ /* 0x001fcc00078e0202 */
[----:B-1----:R-:W4:Y:S01]  /*0180*/  LDG.E R2, desc[UR4][R2.64] ;  /* 0x0000000402027981 */ /* 0x002f22000c1e1900 */
[----:B--2---:R-:W-:-:S06]  /*0190*/  IMAD.WIDE R4, R9, 0x4, R4 ;  /* 0x0000000409047825 */ /* 0x004fcc00078e0204 */
[----:B------:R-:W4:Y:S01]  /*01a0*/  LDG.E R5, desc[UR4][R4.64] ;  /* 0x0000000404057981 */ /* 0x000f22000c1e1900 */
[----:B---3--:R-:W-:-:S04]  /*01b0*/  IMAD.WIDE R6, R9, 0x4, R6 ;  /* 0x0000000409067825 */ /* 0x008fc800078e0206 */
[----:B----4-:R-:W-:-:S05]  /*01c0*/  FADD R9, R2, R5 ;  /* 0x0000000502097221 */ /* 0x010fca0000000000 */
[----:B------:R-:W-:Y:S01]  /*01d0*/  STG.E desc[UR4][R6.64], R9 ;  /* 0x0000000906007986 */ /* 0x000fe2000c101904 */
[----:B------:R-:W-:Y:S05]  /*01e0*/  EXIT ;  /* 0x000000000000794d */ /* 0x000fea0003800000 */
.L_x_0:
[----:B------:R-:W-:-:S00]  /*01f0*/  BRA `(.L_x_0) ;  /* 0xfffffffc00fc7947 */ /* 0x000fc0000383ffff */
[----:B------:R-:W-:-:S00]  /*0200*/  NOP ;  /* 0x0000000000007918 */ /* 0x000fc00000000000 */
[----:B------:R-:W-:-:S00]  /*0210*/  NOP ;  /* 0x0000000000007918 */ /* 0x000fc00000000000 */
[----:B------:R-:W-:-:S00]  /*0220*/  NOP ;  /* 0x0000000000007918 */ /* 0x000fc00000000000 */
[----:B------:R-:W-:-:S00]  /*0230*/  NOP ;  /* 0x0000000000007918 */ /* 0x000fc00000000000 */
[----:B------:R-:W-:-:S00]  /*0240*/  NOP ;  /* 0x0000000000007918 */ /* 0x000fc00000000000 */
[----:B------:R-:W-:-:S00]  /*0250*/  NOP ;  /* 0x0000000000007918 */ /* 0x000fc00000000000 */
[----:B------:R-:W-:-:S00]  /*0260*/  NOP ;  /* 0x0000000000007918 */ /* 0x000fc00000000000 */
[----:B------:R-:W-:-:S00]  /*0270*/  NOP ;  /* 0x0000000000007918 */ /* 0x000fc00000000000 */
.L_x_1:


//--------------------- .nv.shared.reserved.0     --------------------------
	.section	.nv.shared.reserved.0,"aw",@nobits
	.weak		__nv_reservedSMEM_offset_0_alias
	.size		__nv_reservedSMEM_offset_0_alias, 0, 64
	.other		__nv_reservedSMEM_offset_0_alias,@"STO_CUDA_RESERVED_SHARED STV_DEFAULT"
__nv_reservedSMEM_offset_0_alias:
	.zero		0
	.zero		64


//--------------------- .nv.constant0._Z11kernel_funcPfS_S_i --------------------------
	.section	.nv.constant0._Z11kernel_funcPfS_S_i,"a",@progbits
	.sectionflags	@""
	.align	4
.nv.constant0._Z11kernel_funcPfS_S_i:
	.zero		924


//--------------------- SYMBOLS --------------------------

	.type		.nv.reservedSmem.offset0,@object
	.size		.nv.reservedSmem.offset0,0x4
